//
// Generated by NVIDIA NVVM Compiler
//
// Compiler Build ID: CL-36424714
// Cuda compilation tools, release 13.0, V13.0.88
// Based on NVVM 20.0.0
//

.version 9.0
.target sm_100
.address_size 64

	// .globl	_Z5saxpyfPfS_
.global .align 4 .f32 g_libdevice_probe;

.visible .entry _Z5saxpyfPfS_(
	.param .f32 _Z5saxpyfPfS__param_0,
	.param .u64 .ptr .align 1 _Z5saxpyfPfS__param_1,
	.param .u64 .ptr .align 1 _Z5saxpyfPfS__param_2
)
{
	.reg .pred 	%p<6>;
	.reg .b32 	%r<2>;
	.reg .b32 	%f<42>;
	.reg .b64 	%rd<9>;

	ld.param.f32 	%f7, [_Z5saxpyfPfS__param_0];
	ld.param.u64 	%rd3, [_Z5saxpyfPfS__param_1];
	ld.param.u64 	%rd2, [_Z5saxpyfPfS__param_2];
	cvta.to.global.u64 	%rd4, %rd3;
	mov.u32 	%r1, %tid.x;
	mul.wide.u32 	%rd5, %r1, 4;
	add.s64 	%rd1, %rd4, %rd5;
	ld.global.f32 	%f8, [%rd1];
	mul.f32 	%f1, %f8, 0f3E800000;
	neg.f32 	%f2, %f1;
	mov.f32 	%f9, 0f40000000;
	add.rn.f32 	%f3, %f9, %f2;
	setp.ltu.f32 	%p1, %f1, 0f3B5ED289;
	setp.gtu.f32 	%p2, %f1, 0f3FFF9097;
	or.pred  	%p3, %p1, %p2;
	@%p3 bra 	$L__BB0_2;
	mul.rn.f32 	%f26, %f3, %f1;
	lg2.approx.ftz.f32 	%f27, %f26;
	neg.f32 	%f28, %f27;
	fma.rn.f32 	%f29, %f27, 0f2F8A6370, 0f3221F645;
	fma.rn.f32 	%f30, %f29, %f28, 0fB4016FDA;
	fma.rn.f32 	%f31, %f30, %f28, 0f3468F846;
	fma.rn.f32 	%f32, %f31, %f28, 0f370742AA;
	fma.rn.f32 	%f33, %f32, %f28, 0fB804DB4D;
	fma.rn.f32 	%f34, %f33, %f28, 0fBA4AFEA1;
	fma.rn.f32 	%f35, %f34, %f28, 0f3BB5C027;
	fma.rn.f32 	%f36, %f35, %f28, 0f3E24AE0F;
	fma.rn.f32 	%f37, %f36, %f28, 0f3F62DFC4;
	fma.rn.f32 	%f41, %f37, %f2, %f37;
	bra.uni 	$L__BB0_3;
$L__BB0_2:
	setp.gt.f32 	%p4, %f1, 0f3F800000;
	selp.f32 	%f10, %f3, %f1, %p4;
	lg2.approx.f32 	%f11, %f10;
	neg.f32 	%f12, %f11;
	rsqrt.approx.ftz.f32 	%f13, %f12;
	fma.rn.f32 	%f14, %f13, 0fC27C73F1, 0f42FEF829;
	fma.rn.f32 	%f15, %f14, %f13, 0fC2E4361C;
	fma.rn.f32 	%f16, %f15, %f13, 0f42714D9B;
	fma.rn.f32 	%f17, %f16, %f13, 0fC1AE51B3;
	fma.rn.f32 	%f18, %f17, %f13, 0f40CEF504;
	fma.rn.f32 	%f19, %f18, %f13, 0fBFEA9E05;
	fma.rn.f32 	%f20, %f19, %f13, 0fBCF871F4;
	fma.rn.f32 	%f21, %f20, %f13, 0f3F553775;
	mul.f32 	%f22, %f13, %f12;
	setp.eq.f32 	%p5, %f11, 0fFF800000;
	selp.f32 	%f23, 0f7F800000, %f22, %p5;
	neg.f32 	%f24, %f23;
	selp.f32 	%f25, %f24, %f23, %p4;
	mul.rn.f32 	%f41, %f21, %f25;
$L__BB0_3:
	cvta.to.global.u64 	%rd6, %rd2;
	st.global.f32 	[g_libdevice_probe], %f41;
	ld.global.f32 	%f38, [%rd1];
	add.s64 	%rd8, %rd6, %rd5;
	ld.global.f32 	%f39, [%rd8];
	fma.rn.f32 	%f40, %f7, %f38, %f39;
	st.global.f32 	[%rd8], %f40;
	ret;

}


// ===== COMPILED SASS (sm_100) =====

	.target	sm_100

	.elftype	@"ET_EXEC"


//--------------------- .note.nv.tkinfo           --------------------------
	.section	.note.nv.tkinfo,"",@"SHT_NOTE"
	.sectionflags	@"SHF_NOTE_NV_TKINFO"
	.tkinfo
        /*0018*/ 	.word	0x00000002
        /*0030*/ 	.string	""
        /*0030*/ 	.string	"ptxas"
        /*0030*/ 	.string	"Cuda compilation tools, release 13.0, V13.0.88"
        /*0030*/ 	.string	"Build cuda_13.0.r13.0/compiler.36424714_0"
        /*0030*/ 	.string	"-arch sm_100 -m 64 "



//--------------------- .note.nv.cuinfo           --------------------------
	.section	.note.nv.cuinfo,"",@"SHT_NOTE"
	.sectionflags	@"SHF_NOTE_NV_CUINFO"
        /*0018*/ 	.short	0x0002
        /*001a*/ 	.short	0x0064
        /*001c*/ 	.short	0x0082
	.zero		2


//--------------------- .nv.info                  --------------------------
	.section	.nv.info,"",@"SHT_CUDA_INFO"
	.align	4


	//----- nvinfo : EIATTR_REGCOUNT
	.align		4
        /*0000*/ 	.byte	0x04, 0x2f
        /*0002*/ 	.short	(.L_2 - .L_1)
	.align		4
.L_1:
        /*0004*/ 	.word	index@(_Z5saxpyfPfS_)
        /*0008*/ 	.word	0x0000000e


	//----- nvinfo : EIATTR_FRAME_SIZE
	.align		4
.L_2:
        /*000c*/ 	.byte	0x04, 0x11
        /*000e*/ 	.short	(.L_4 - .L_3)
	.align		4
.L_3:
        /*0010*/ 	.word	index@(_Z5saxpyfPfS_)
        /*0014*/ 	.word	0x00000000


	//----- nvinfo : EIATTR_MIN_STACK_SIZE
	.align		4
.L_4:
        /*0018*/ 	.byte	0x04, 0x12
        /*001a*/ 	.short	(.L_6 - .L_5)
	.align		4
.L_5:
        /*001c*/ 	.word	index@(_Z5saxpyfPfS_)
        /*0020*/ 	.word	0x00000000
.L_6:


//--------------------- .nv.compat                --------------------------
	.section	.nv.compat,"",@"SHT_CUDA_COMPAT_INFO"
	.align	4
        /*0000*/ 	.byte	0x02, 0x09, 0x00, 0x00, 0x02, 0x02, 0x01, 0x00, 0x02, 0x05, 0x05, 0x00, 0x03, 0x07, 0x01, 0x01
        /*0010*/ 	.byte	0x02, 0x03, 0x00, 0x00, 0x02, 0x06, 0x01, 0x00, 0x04, 0x0b, 0x08, 0x00, 0x01, 0x00, 0x00, 0x00
        /*0020*/ 	.byte	0x00, 0x00, 0x00, 0x00


//--------------------- .nv.info._Z5saxpyfPfS_    --------------------------
	.section	.nv.info._Z5saxpyfPfS_,"",@"SHT_CUDA_INFO"
	.sectionflags	@""
	.align	4


	//----- nvinfo : EIATTR_CUDA_API_VERSION
	.align		4
        /*0000*/ 	.byte	0x04, 0x37
        /*0002*/ 	.short	(.L_8 - .L_7)
.L_7:
        /*0004*/ 	.word	0x00000082


	//----- nvinfo : EIATTR_KPARAM_INFO
	.align		4
.L_8:
        /*0008*/ 	.byte	0x04, 0x17
        /*000a*/ 	.short	(.L_10 - .L_9)
.L_9:
        /*000c*/ 	.word	0x00000000
        /*0010*/ 	.short	0x0002
        /*0012*/ 	.short	0x0010
        /*0014*/ 	.byte	0x00, 0xf5, 0x21, 0x00


	//----- nvinfo : EIATTR_KPARAM_INFO
	.align		4
.L_10:
        /*0018*/ 	.byte	0x04, 0x17
        /*001a*/ 	.short	(.L_12 - .L_11)
.L_11:
        /*001c*/ 	.word	0x00000000
        /*0020*/ 	.short	0x0001
        /*0022*/ 	.short	0x0008
        /*0024*/ 	.byte	0x00, 0xf5, 0x21, 0x00


	//----- nvinfo : EIATTR_KPARAM_INFO
	.align		4
.L_12:
        /*0028*/ 	.byte	0x04, 0x17
        /*002a*/ 	.short	(.L_14 - .L_13)
.L_13:
        /*002c*/ 	.word	0x00000000
        /*0030*/ 	.short	0x0000
        /*0032*/ 	.short	0x0000
        /*0034*/ 	.byte	0x00, 0xf0, 0x11, 0x00


	//----- nvinfo : EIATTR_SPARSE_MMA_MASK
	.align		4
.L_14:
        /*0038*/ 	.byte	0x03, 0x50
        /*003a*/ 	.short	0x0000


	//----- nvinfo : EIATTR_MAXREG_COUNT
	.align		4
        /*003c*/ 	.byte	0x03, 0x1b
        /*003e*/ 	.short	0x00ff


	//----- nvinfo : EIATTR_MERCURY_ISA_VERSION
	.align		4
        /*0040*/ 	.byte	0x03, 0x5f
        /*0042*/ 	.short	0x0101


	//----- nvinfo : EIATTR_VRC_CTA_INIT_COUNT
	.align		4
        /*0044*/ 	.byte	0x02, 0x4a
	.zero		1
	.zero		1


	//----- nvinfo : EIATTR_EXIT_INSTR_OFFSETS
	.align		4
        /*0048*/ 	.byte	0x04, 0x1c
        /*004a*/ 	.short	(.L_16 - .L_15)


	//   ....[0]....
.L_15:
        /*004c*/ 	.word	0x00000390


	//----- nvinfo : EIATTR_CRS_STACK_SIZE
	.align		4
.L_16:
        /*0050*/ 	.byte	0x04, 0x1e
        /*0052*/ 	.short	(.L_18 - .L_17)
.L_17:
        /*0054*/ 	.word	0x00000000


	//----- nvinfo : EIATTR_CBANK_PARAM_SIZE
	.align		4
.L_18:
        /*0058*/ 	.byte	0x03, 0x19
        /*005a*/ 	.short	0x0018


	//----- nvinfo : EIATTR_PARAM_CBANK
	.align		4
        /*005c*/ 	.byte	0x04, 0x0a
        /*005e*/ 	.short	(.L_20 - .L_19)
	.align		4
.L_19:
        /*0060*/ 	.word	index@(.nv.constant0._Z5saxpyfPfS_)
        /*0064*/ 	.short	0x0380
        /*0066*/ 	.short	0x0018


	//----- nvinfo : EIATTR_SW_WAR
	.align		4
.L_20:
        /*0068*/ 	.byte	0x04, 0x36
        /*006a*/ 	.short	(.L_22 - .L_21)
.L_21:
        /*006c*/ 	.word	0x00000008
.L_22:


//--------------------- .nv.callgraph             --------------------------
	.section	.nv.callgraph,"",@"SHT_CUDA_CALLGRAPH"
	.align	4
	.sectionentsize	8
	.align		4
        /*0000*/ 	.word	0x00000000
	.align		4
        /*0004*/ 	.word	0xffffffff
	.align		4
        /*0008*/ 	.word	0x00000000
	.align		4
        /*000c*/ 	.word	0xfffffffe
	.align		4
        /*0010*/ 	.word	0x00000000
	.align		4
        /*0014*/ 	.word	0xfffffffd
	.align		4
        /*0018*/ 	.word	0x00000000
	.align		4
        /*001c*/ 	.word	0xfffffffc


//--------------------- .nv.constant4             --------------------------
	.section	.nv.constant4,"a",@progbits
	.align	8
	.align		8
.nv.constant4:
        /*0000*/ 	.dword	g_libdevice_probe


//--------------------- .text._Z5saxpyfPfS_       --------------------------
	.section	.text._Z5saxpyfPfS_,"ax",@progbits
	.align	128
        .global         _Z5saxpyfPfS_
        .type           _Z5saxpyfPfS_,@function
        .size           _Z5saxpyfPfS_,(.L_x_4 - _Z5saxpyfPfS_)
        .other          _Z5saxpyfPfS_,@"STO_CUDA_ENTRY STV_DEFAULT"
_Z5saxpyfPfS_:
.text._Z5saxpyfPfS_:
[----:B------:R-:W-:Y:S01]  /*0000*/  LDC R1, c[0x0][0x37c] ;  /* 0x0000df00ff017b82 */ /* 0x000fe20000000800 */
[----:B------:R-:W0:Y:S07]  /*0010*/  S2R R0, SR_TID.X ;  /* 0x0000000000007919 */ /* 0x000e2e0000002100 */
[----:B------:R-:W0:Y:S01]  /*0020*/  LDC.64 R2, c[0x0][0x388] ;  /* 0x0000e200ff027b82 */ /* 0x000e220000000a00 */
[----:B------:R-:W1:Y:S01]  /*0030*/  LDCU.64 UR4, c[0x0][0x358] ;  /* 0x00006b00ff0477ac */ /* 0x000e620008000a00 */
[----:B0-----:R-:W-:-:S05]  /*0040*/  IMAD.WIDE.U32 R2, R0, 0x4, R2 ;  /* 0x0000000400027825 */ /* 0x001fca00078e0002 */
[----:B-1----:R-:W2:Y:S01]  /*0050*/  LDG.E R4, desc[UR4][R2.64] ;  /* 0x0000000402047981 */ /* 0x002ea2000c1e1900 */
[----:B------:R-:W-:Y:S01]  /*0060*/  BSSY.RECONVERGENT B0, `(.L_x_0) ;  /* 0x0000029000007945 */ /* 0x000fe20003800200 */
[----:B--2---:R-:W-:-:S04]  /*0070*/  FMUL R4, R4, 0.25 ;  /* 0x3e80000004047820 */ /* 0x004fc80000400000 */
[C---:B------:R-:W-:Y:S01]  /*0080*/  FADD R5, -R4.reuse, 2 ;  /* 0x4000000004057421 */ /* 0x040fe20000000100 */
[----:B------:R-:W-:-:S04]  /*0090*/  FSETP.GTU.AND P0, PT, R4, 1.996600031852722168, PT ;  /* 0x3fff90970400780b */ /* 0x000fc80003f0c000 */
[----:B------:R-:W-:-:S13]  /*00a0*/  FSETP.LTU.OR P0, PT, R4, 0.0034000000450760126114, P0 ;  /* 0x3b5ed2890400780b */ /* 0x000fda0000709400 */
[----:B------:R-:W-:Y:S05]  /*00b0*/  @P0 BRA `(.L_x_1) ;  /* 0x0000000000380947 */ /* 0x000fea0003800000 */
[----:B------:R-:W-:Y:S01]  /*00c0*/  FMUL R5, R4, R5 ;  /* 0x0000000504057220 */ /* 0x000fe20000400000 */
[----:B------:R-:W-:-:S05]  /*00d0*/  HFMA2 R6, -RZ, RZ, 0.1177978515625, 952 ;  /* 0x2f8a6370ff067431 */ /* 0x000fca00000001ff */
[----:B------:R-:W0:Y:S02]  /*00e0*/  MUFU.LG2 R5, R5 ;  /* 0x0000000500057308 */ /* 0x000e240000000c00 */
[----:B0-----:R-:W-:-:S04]  /*00f0*/  FFMA R6, R5, R6, 9.4274286155382469587e-09 ;  /* 0x3221f64505067423 */ /* 0x001fc80000000006 */
[----:B------:R-:W-:-:S04]  /*0100*/  FFMA R6, -R5, R6, -1.2054752573931182269e-07 ;  /* 0xb4016fda05067423 */ /* 0x000fc80000000106 */
[----:B------:R-:W-:-:S04]  /*0110*/  FFMA R6, -R5, R6, 2.1697005081477982458e-07 ;  /* 0x3468f84605067423 */ /* 0x000fc80000000106 */
[----:B------:R-:W-:-:S04]  /*0120*/  FFMA R6, -R5, R6, 8.0621484812581911683e-06 ;  /* 0x370742aa05067423 */ /* 0x000fc80000000106 */
[----:B------:R-:W-:-:S04]  /*0130*/  FFMA R6, -R5, R6, -3.1675492209615185857e-05 ;  /* 0xb804db4d05067423 */ /* 0x000fc80000000106 */
[----:B------:R-:W-:-:S04]  /*0140*/  FFMA R6, -R5, R6, -0.00077436311403289437294 ;  /* 0xba4afea105067423 */ /* 0x000fc80000000106 */
[----:B------:R-:W-:-:S04]  /*0150*/  FFMA R6, -R5, R6, 0.0055465879850089550018 ;  /* 0x3bb5c02705067423 */ /* 0x000fc80000000106 */
[----:B------:R-:W-:-:S04]  /*0160*/  FFMA R6, -R5, R6, 0.16082023084163665771 ;  /* 0x3e24ae0f05067423 */ /* 0x000fc80000000106 */
[----:B------:R-:W-:-:S04]  /*0170*/  FFMA R7, -R5, R6, 0.88622689247131347656 ;  /* 0x3f62dfc405077423 */ /* 0x000fc80000000106 */
[----:B------:R-:W-:Y:S01]  /*0180*/  FFMA R9, -R4, R7, R7 ;  /* 0x0000000704097223 */ /* 0x000fe20000000107 */
[----:B------:R-:W-:Y:S06]  /*0190*/  BRA `(.L_x_2) ;  /* 0x0000000000547947 */ /* 0x000fec0003800000 */
.L_x_1:
[----:B------:R-:W-:Y:S02]  /*01a0*/  FSETP.GT.AND P0, PT, R4, 1, PT ;  /* 0x3f8000000400780b */ /* 0x000fe40003f04000 */
[----:B------:R-:W-:Y:S02]  /*01b0*/  MOV R7, 0x427c73f1 ;  /* 0x427c73f100077802 */ /* 0x000fe40000000f00 */
[----:B------:R-:W-:-:S04]  /*01c0*/  FSEL R4, R5, R4, P0 ;  /* 0x0000000405047208 */ /* 0x000fc80000000000 */
[----:B------:R-:W-:-:S13]  /*01d0*/  FSETP.GEU.AND P1, PT, |R4|, 1.175494350822287508e-38, PT ;  /* 0x008000000400780b */ /* 0x000fda0003f2e200 */
[----:B------:R-:W-:-:S04]  /*01e0*/  @!P1 FMUL R4, R4, 16777216 ;  /* 0x4b80000004049820 */ /* 0x000fc80000400000 */
[----:B------:R-:W0:Y:S02]  /*01f0*/  MUFU.LG2 R5, R4 ;  /* 0x0000000400057308 */ /* 0x000e240000000c00 */
[----:B0-----:R-:W-:-:S06]  /*0200*/  @!P1 FADD R5, R5, -24 ;  /* 0xc1c0000005059421 */ /* 0x001fcc0000000000 */
[----:B------:R-:W0:Y:S01]  /*0210*/  MUFU.RSQ R6, -R5 ;  /* 0x8000000500067308 */ /* 0x000e220000001400 */
[C---:B------:R-:W-:Y:S01]  /*0220*/  FSETP.NEU.AND P1, PT, R5.reuse, -INF , PT ;  /* 0xff8000000500780b */ /* 0x040fe20003f2d000 */
[----:B0-----:R-:W-:Y:S01]  /*0230*/  FFMA R7, R6, -R7, 127.48468780517578125 ;  /* 0x42fef82906077423 */ /* 0x001fe20000000807 */
[----:B------:R-:W-:-:S03]  /*0240*/  FMUL R8, R5, -R6 ;  /* 0x8000000605087220 */ /* 0x000fc60000400000 */
[----:B------:R-:W-:Y:S02]  /*0250*/  FFMA R7, R6, R7, -114.105682373046875 ;  /* 0xc2e4361c06077423 */ /* 0x000fe40000000007 */
[----:B------:R-:W-:Y:S02]  /*0260*/  FSEL R8, R8, +INF , P1 ;  /* 0x7f80000008087808 */ /* 0x000fe40000800000 */
[----:B------:R-:W-:Y:S02]  /*0270*/  FFMA R7, R6, R7, 60.325786590576171875 ;  /* 0x42714d9b06077423 */ /* 0x000fe40000000007 */
[----:B------:R-:W-:Y:S02]  /*0280*/  FSEL R8, -R8, R8, P0 ;  /* 0x0000000808087208 */ /* 0x000fe40000000100 */
[----:B------:R-:W-:-:S04]  /*0290*/  FFMA R7, R6, R7, -21.789892196655273438 ;  /* 0xc1ae51b306077423 */ /* 0x000fc80000000007 */
[----:B------:R-:W-:-:S04]  /*02a0*/  FFMA R7, R6, R7, 6.4674091339111328125 ;  /* 0x40cef50406077423 */ /* 0x000fc80000000007 */
[----:B------:R-:W-:-:S04]  /*02b0*/  FFMA R7, R6, R7, -1.8329473733901977539 ;  /* 0xbfea9e0506077423 */ /* 0x000fc80000000007 */
[----:B------:R-:W-:-:S04]  /*02c0*/  FFMA R7, R6, R7, -0.030327774584293365479 ;  /* 0xbcf871f406077423 */ /* 0x000fc80000000007 */
[----:B------:R-:W-:-:S04]  /*02d0*/  FFMA R7, R6, R7, 0.8328774571418762207 ;  /* 0x3f55377506077423 */ /* 0x000fc80000000007 */
[----:B------:R-:W-:-:S07]  /*02e0*/  FMUL R9, R7, R8 ;  /* 0x0000000807097220 */ /* 0x000fce0000400000 */
.L_x_2:
[----:B------:R-:W-:Y:S05]  /*02f0*/  BSYNC.RECONVERGENT B0 ;  /* 0x0000000000007941 */ /* 0x000fea0003800200 */
.L_x_0:
[----:B------:R-:W0:Y:S01]  /*0300*/  LDC.64 R6, c[0x0][0x390] ;  /* 0x0000e400ff067b82 */ /* 0x000e220000000a00 */
[----:B------:R-:W1:Y:S07]  /*0310*/  LDCU UR6, c[0x0][0x380] ;  /* 0x00007000ff0677ac */ /* 0x000e6e0008000800 */
[----:B------:R-:W2:Y:S01]  /*0320*/  LDC.64 R4, c[0x4][RZ] ;  /* 0x01000000ff047b82 */ /* 0x000ea20000000a00 */
[----:B0-----:R-:W-:Y:S01]  /*0330*/  IMAD.WIDE.U32 R6, R0, 0x4, R6 ;  /* 0x0000000400067825 */ /* 0x001fe200078e0006 */
[----:B--2---:R-:W-:Y:S04]  /*0340*/  STG.E desc[UR4][R4.64], R9 ;  /* 0x0000000904007986 */ /* 0x004fe8000c101904 */
[----:B------:R-:W1:Y:S04]  /*0350*/  LDG.E R2, desc[UR4][R2.64] ;  /* 0x0000000402027981 */ /* 0x000e68000c1e1900 */
[----:B------:R-:W1:Y:S02]  /*0360*/  LDG.E R11, desc[UR4][R6.64] ;  /* 0x00000004060b7981 */ /* 0x000e64000c1e1900 */
[----:B-1----:R-:W-:-:S05]  /*0370*/  FFMA R11, R2, UR6, R11 ;  /* 0x00000006020b7c23 */ /* 0x002fca000800000b */
[----:B------:R-:W-:Y:S01]  /*0380*/  STG.E desc[UR4][R6.64], R11 ;  /* 0x0000000b06007986 */ /* 0x000fe2000c101904 */
[----:B------:R-:W-:Y:S05]  /*0390*/  EXIT ;  /* 0x000000000000794d */ /* 0x000fea0003800000 */
.L_x_3:
[----:B------:R-:W-:-:S00]  /*03a0*/  BRA `(.L_x_3) ;  /* 0xfffffffc00fc7947 */ /* 0x000fc0000383ffff */
[----:B------:R-:W-:-:S00]  /*03b0*/  NOP ;  /* 0x0000000000007918 */ /* 0x000fc00000000000 */
        /* <DEDUP_REMOVED lines=12> */
.L_x_4:


//--------------------- .nv.shared.reserved.0     --------------------------
	.section	.nv.shared.reserved.0,"aw",@nobits
	.weak		__nv_reservedSMEM_offset_0_alias
	.size		__nv_reservedSMEM_offset_0_alias, 0, 64
	.other		__nv_reservedSMEM_offset_0_alias,@"STO_CUDA_RESERVED_SHARED STV_DEFAULT"
__nv_reservedSMEM_offset_0_alias:
	.zero		0
	.zero		64


//--------------------- .nv.global                --------------------------
	.section	.nv.global,"aw",@nobits
	.align	4
.nv.global:
	.type		g_libdevice_probe,@object
	.size		g_libdevice_probe,(.L_0 - g_libdevice_probe)
g_libdevice_probe:
	.zero		4
.L_0:


//--------------------- .nv.constant0._Z5saxpyfPfS_ --------------------------
	.section	.nv.constant0._Z5saxpyfPfS_,"a",@progbits
	.sectionflags	@""
	.align	4
.nv.constant0._Z5saxpyfPfS_:
	.zero		920


//--------------------- SYMBOLS --------------------------

	.type		.nv.reservedSmem.offset0,@object
	.size		.nv.reservedSmem.offset0,0x4
